	.headerflags	@"EF_CUDA_TEXMODE_UNIFIED EF_CUDA_64BIT_ADDRESS EF_CUDA_ACCELERATORS EF_CUDA_SM90 EF_CUDA_VIRTUAL_SM(EF_CUDA_SM90)"
	.elftype	@"ET_EXEC"


//--------------------- .nv.info                  --------------------------
	.section	.nv.info,"",@"SHT_CUDA_INFO"
	.align	4


	//----- nvinfo : EIATTR_REGCOUNT
	.align		4
        /*0000*/ 	.byte	0x04, 0x2f
        /*0002*/ 	.short	(.L_3 - .L_2)
	.align		4
.L_2:
        /*0004*/ 	.word	index@(triton_poi_fused_clone_2)
        /*0008*/ 	.word	0x00000018


	//----- nvinfo : EIATTR_MIN_STACK_SIZE
	.align		4
.L_3:
        /*000c*/ 	.byte	0x04, 0x12
        /*000e*/ 	.short	(.L_5 - .L_4)
	.align		4
.L_4:
        /*0010*/ 	.word	index@(triton_poi_fused_clone_2)
        /*0014*/ 	.word	0x00000000


	//----- nvinfo : EIATTR_FRAME_SIZE
	.align		4
.L_5:
        /*0018*/ 	.byte	0x04, 0x11
        /*001a*/ 	.short	(.L_7 - .L_6)
	.align		4
.L_6:
        /*001c*/ 	.word	index@(triton_poi_fused_clone_2)
        /*0020*/ 	.word	0x00000000


	//----- nvinfo : EIATTR_MIN_STACK_SIZE
	.align		4
.L_7:
        /*0024*/ 	.byte	0x04, 0x12
        /*0026*/ 	.short	(.L_9 - .L_8)
	.align		4
.L_8:
        /*0028*/ 	.word	index@(triton_poi_fused_clone_2)
        /*002c*/ 	.word	0x00000000
.L_9:


//--------------------- .nv.info.triton_poi_fused_clone_2 --------------------------
	.section	.nv.info.triton_poi_fused_clone_2,"",@"SHT_CUDA_INFO"
	.sectionflags	@""
	.align	4


	//----- nvinfo : EIATTR_CUDA_API_VERSION
	.align		4
        /*0000*/ 	.byte	0x04, 0x37
        /*0002*/ 	.short	(.L_11 - .L_10)
.L_10:
        /*0004*/ 	.word	0x0000007c


	//----- nvinfo : EIATTR_KPARAM_INFO
	.align		4
.L_11:
        /*0008*/ 	.byte	0x04, 0x17
        /*000a*/ 	.short	(.L_13 - .L_12)
.L_12:
        /*000c*/ 	.word	0x00000000
        /*0010*/ 	.short	0x0007
        /*0012*/ 	.short	0x0034
        /*0014*/ 	.byte	0x00, 0xf0, 0x11, 0x00


	//----- nvinfo : EIATTR_KPARAM_INFO
	.align		4
.L_13:
        /*0018*/ 	.byte	0x04, 0x17
        /*001a*/ 	.short	(.L_15 - .L_14)
.L_14:
        /*001c*/ 	.word	0x00000000
        /*0020*/ 	.short	0x0006
        /*0022*/ 	.short	0x0030
        /*0024*/ 	.byte	0x00, 0xf0, 0x11, 0x00


	//----- nvinfo : EIATTR_KPARAM_INFO
	.align		4
.L_15:
        /*0028*/ 	.byte	0x04, 0x17
        /*002a*/ 	.short	(.L_17 - .L_16)
.L_16:
        /*002c*/ 	.word	0x00000000
        /*0030*/ 	.short	0x0005
        /*0032*/ 	.short	0x0028
        /*0034*/ 	.byte	0x00, 0xf4, 0x21, 0x00


	//----- nvinfo : EIATTR_KPARAM_INFO
	.align		4
.L_17:
        /*0038*/ 	.byte	0x04, 0x17
        /*003a*/ 	.short	(.L_19 - .L_18)
.L_18:
        /*003c*/ 	.word	0x00000000
        /*0040*/ 	.short	0x0004
        /*0042*/ 	.short	0x0020
        /*0044*/ 	.byte	0x00, 0xf4, 0x21, 0x00


	//----- nvinfo : EIATTR_KPARAM_INFO
	.align		4
.L_19:
        /*0048*/ 	.byte	0x04, 0x17
        /*004a*/ 	.short	(.L_21 - .L_20)
.L_20:
        /*004c*/ 	.word	0x00000000
        /*0050*/ 	.short	0x0003
        /*0052*/ 	.short	0x0018
        /*0054*/ 	.byte	0x00, 0xf4, 0x21, 0x00


	//----- nvinfo : EIATTR_KPARAM_INFO
	.align		4
.L_21:
        /*0058*/ 	.byte	0x04, 0x17
        /*005a*/ 	.short	(.L_23 - .L_22)
.L_22:
        /*005c*/ 	.word	0x00000000
        /*0060*/ 	.short	0x0002
        /*0062*/ 	.short	0x0010
        /*0064*/ 	.byte	0x00, 0xf4, 0x21, 0x00


	//----- nvinfo : EIATTR_KPARAM_INFO
	.align		4
.L_23:
        /*0068*/ 	.byte	0x04, 0x17
        /*006a*/ 	.short	(.L_25 - .L_24)
.L_24:
        /*006c*/ 	.word	0x00000000
        /*0070*/ 	.short	0x0001
        /*0072*/ 	.short	0x0008
        /*0074*/ 	.byte	0x00, 0xf4, 0x21, 0x00


	//----- nvinfo : EIATTR_KPARAM_INFO
	.align		4
.L_25:
        /*0078*/ 	.byte	0x04, 0x17
        /*007a*/ 	.short	(.L_27 - .L_26)
.L_26:
        /*007c*/ 	.word	0x00000000
        /*0080*/ 	.short	0x0000
        /*0082*/ 	.short	0x0000
        /*0084*/ 	.byte	0x00, 0xf4, 0x21, 0x00


	//----- nvinfo : EIATTR_SPARSE_MMA_MASK
	.align		4
.L_27:
        /*0088*/ 	.byte	0x03, 0x50
        /*008a*/ 	.short	0x0000


	//----- nvinfo : EIATTR_MAXREG_COUNT
	.align		4
        /*008c*/ 	.byte	0x03, 0x1b
        /*008e*/ 	.short	0x00ff


	//----- nvinfo : EIATTR_EXIT_INSTR_OFFSETS
	.align		4
        /*0090*/ 	.byte	0x04, 0x1c
        /*0092*/ 	.short	(.L_29 - .L_28)


	//   ....[0]....
.L_28:
        /*0094*/ 	.word	0x00000500


	//   ....[1]....
        /*0098*/ 	.word	0x00000560


	//----- nvinfo : EIATTR_REQNTID
	.align		4
.L_29:
        /*009c*/ 	.byte	0x04, 0x10
        /*009e*/ 	.short	(.L_31 - .L_30)
.L_30:
        /*00a0*/ 	.word	0x00000080
        /*00a4*/ 	.word	0x00000001
        /*00a8*/ 	.word	0x00000001


	//----- nvinfo : EIATTR_CBANK_PARAM_SIZE
	.align		4
.L_31:
        /*00ac*/ 	.byte	0x03, 0x19
        /*00ae*/ 	.short	0x0038


	//----- nvinfo : EIATTR_PARAM_CBANK
	.align		4
        /*00b0*/ 	.byte	0x04, 0x0a
        /*00b2*/ 	.short	(.L_33 - .L_32)
	.align		4
.L_32:
        /*00b4*/ 	.word	index@(.nv.constant0.triton_poi_fused_clone_2)
        /*00b8*/ 	.short	0x0210
        /*00ba*/ 	.short	0x0038


	//----- nvinfo : EIATTR_SW_WAR
	.align		4
.L_33:
        /*00bc*/ 	.byte	0x04, 0x36
        /*00be*/ 	.short	(.L_35 - .L_34)
.L_34:
        /*00c0*/ 	.word	0x00000008
.L_35:


//--------------------- .nv.callgraph             --------------------------
	.section	.nv.callgraph,"",@"SHT_CUDA_CALLGRAPH"
	.align	4
	.sectionentsize	8
	.align		4
        /*0000*/ 	.word	0x00000000
	.align		4
        /*0004*/ 	.word	0xffffffff
	.align		4
        /*0008*/ 	.word	0x00000000
	.align		4
        /*000c*/ 	.word	0xfffffffe
	.align		4
        /*0010*/ 	.word	0x00000000
	.align		4
        /*0014*/ 	.word	0xfffffffd
	.align		4
        /*0018*/ 	.word	0x00000000
	.align		4
        /*001c*/ 	.word	0xfffffffc


//--------------------- .nv.constant4             --------------------------
	.section	.nv.constant4,"a",@progbits
	.align	8
	.align		8
.nv.constant4:
        /*0000*/ 	.dword	_$_str
	.align		8
        /*0008*/ 	.dword	_$_str_$_2


//--------------------- .text.triton_poi_fused_clone_2 --------------------------
	.section	.text.triton_poi_fused_clone_2,"ax",@progbits
	.sectionflags	@"SHF_BARRIERS=1"
	.align	128
        .global         triton_poi_fused_clone_2
        .type           triton_poi_fused_clone_2,@function
        .size           triton_poi_fused_clone_2,(.L_x_1 - triton_poi_fused_clone_2)
        .other          triton_poi_fused_clone_2,@"STO_CUDA_ENTRY STV_DEFAULT"
triton_poi_fused_clone_2:
.text.triton_poi_fused_clone_2:
[----:B------:R-:W0:Y:S01]  /*0000*/  LDC R1, c[0x0][0x28] ;  /* 0x00000a00ff017b82 */ /* 0x000e220000000800 */
[----:B------:R-:W1:Y:S07]  /*0010*/  S2R R4, SR_TID.X ;  /* 0x0000000000047919 */ /* 0x000e6e0000002100 */
[----:B------:R-:W2:Y:S01]  /*0020*/  LDC.64 R16, c[0x0][0x220] ;  /* 0x00008800ff107b82 */ /* 0x000ea20000000a00 */
[----:B------:R-:W-:Y:S01]  /*0030*/  IMAD.MOV.U32 R6, RZ, RZ, RZ ;  /* 0x000000ffff067224 */ /* 0x000fe200078e00ff */
[----:B------:R-:W-:Y:S01]  /*0040*/  ULDC.64 UR6, c[0x0][0x208] ;  /* 0x0000820000067ab9 */ /* 0x000fe20000000a00 */
[----:B------:R-:W3:Y:S01]  /*0050*/  S2R R0, SR_CTAID.X ;  /* 0x0000000000007919 */ /* 0x000ee20000002500 */
[----:B------:R-:W4:Y:S04]  /*0060*/  S2R R15, SR_CTAID.Y ;  /* 0x00000000000f7919 */ /* 0x000f280000002600 */
[----:B------:R-:W5:Y:S08]  /*0070*/  LDC.64 R12, c[0x0][0x210] ;  /* 0x00008400ff0c7b82 */ /* 0x000f700000000a00 */
[----:B------:R-:W5:Y:S08]  /*0080*/  LDC.64 R10, c[0x0][0x218] ;  /* 0x00008600ff0a7b82 */ /* 0x000f700000000a00 */
[----:B------:R-:W5:Y:S01]  /*0090*/  LDC.64 R8, c[0x0][0x228] ;  /* 0x00008a00ff087b82 */ /* 0x000f620000000a00 */
[----:B-1----:R-:W-:Y:S01]  /*00a0*/  SHF.R.U32.HI R2, RZ, 0x4, R4 ;  /* 0x00000004ff027819 */ /* 0x002fe20000011604 */
[----:B---3--:R-:W-:Y:S01]  /*00b0*/  IMAD.SHL.U32 R5, R0, 0x8, RZ ;  /* 0x0000000800057824 */ /* 0x008fe200078e00ff */
[----:B------:R-:W-:-:S02]  /*00c0*/  SHF.R.S32.HI R3, RZ, 0x1c, R0 ;  /* 0x0000001cff037819 */ /* 0x000fc40000011400 */
[----:B------:R-:W-:Y:S02]  /*00d0*/  SGXT.U32 R0, R2, 0x3 ;  /* 0x000000030200781a */ /* 0x000fe40000000000 */
[----:B------:R-:W-:Y:S02]  /*00e0*/  SGXT R3, R3, 0x1 ;  /* 0x000000010303781a */ /* 0x000fe40000000200 */
[----:B------:R-:W-:-:S04]  /*00f0*/  LOP3.LUT R18, R5, R0, RZ, 0xfc, !PT ;  /* 0x0000000005127212 */ /* 0x000fc800078efcff */
[----:B------:R-:W-:Y:S02]  /*0100*/  LEA.HI R3, R3, R18, RZ, 0x2 ;  /* 0x0000001203037211 */ /* 0x000fe400078f10ff */
[----:B------:R-:W-:Y:S02]  /*0110*/  ISETP.GE.AND P1, PT, R18, 0x8, PT ;  /* 0x000000081200780c */ /* 0x000fe40003f26270 */
[----:B------:R-:W-:-:S05]  /*0120*/  SHF.R.S32.HI R7, RZ, 0x2, R3 ;  /* 0x00000002ff077819 */ /* 0x000fca0000011403 */
[----:B--2---:R-:W-:-:S06]  /*0130*/  IMAD.WIDE R16, R7, 0x4, R16 ;  /* 0x0000000407107825 */ /* 0x004fcc00078e0210 */
[----:B------:R1:W2:Y:S01]  /*0140*/  @!P1 LDG.E.EL R6, desc[UR6][R16.64] ;  /* 0x0000000610069981 */ /* 0x0002a2000c2e1900 */
[----:B----4-:R-:W-:Y:S02]  /*0150*/  IMAD.SHL.U32 R15, R15, 0x10, RZ ;  /* 0x000000100f0f7824 */ /* 0x010fe400078e00ff */
[----:B0----5:R-:W-:-:S03]  /*0160*/  IMAD.WIDE R10, R7, 0x4, R10 ;  /* 0x00000004070a7825 */ /* 0x021fc600078e020a */
[----:B------:R-:W-:-:S04]  /*0170*/  LOP3.LUT R14, R15, 0xf, R4, 0xf8, !PT ;  /* 0x0000000f0f0e7812 */ /* 0x000fc800078ef804 */
[----:B------:R-:W-:Y:S02]  /*0180*/  SHF.R.S32.HI R3, RZ, 0x1f, R14 ;  /* 0x0000001fff037819 */ /* 0x000fe4000001140e */
[----:B------:R-:W-:Y:S02]  /*0190*/  ISETP.LT.AND P0, PT, R14, 0x10, !P1 ;  /* 0x000000100e00780c */ /* 0x000fe40004f01270 */
[----:B------:R-:W-:Y:S02]  /*01a0*/  LEA.HI R19, R3, R14, RZ, 0x2 ;  /* 0x0000000e03137211 */ /* 0x000fe400078f10ff */
[----:B------:R-:W0:Y:S02]  /*01b0*/  LDC.64 R2, c[0x0][0x230] ;  /* 0x00008c00ff027b82 */ /* 0x000e240000000a00 */
[C---:B------:R-:W-:Y:S01]  /*01c0*/  LOP3.LUT R21, R19.reuse, 0xfffffffc, RZ, 0xc0, !PT ;  /* 0xfffffffc13157812 */ /* 0x040fe200078ec0ff */
[----:B------:R-:W-:-:S04]  /*01d0*/  IMAD.SHL.U32 R19, R19, 0x8, RZ ;  /* 0x0000000813137824 */ /* 0x000fc800078e00ff */
[----:B------:R-:W-:Y:S01]  /*01e0*/  IMAD.IADD R21, R14, 0x1, -R21 ;  /* 0x000000010e157824 */ /* 0x000fe200078e0a15 */
[----:B-1----:R-:W-:Y:S01]  /*01f0*/  LOP3.LUT R16, R19, 0xffffffe0, RZ, 0xc0, !PT ;  /* 0xffffffe013107812 */ /* 0x002fe200078ec0ff */
[----:B------:R-:W-:Y:S02]  /*0200*/  IMAD.MOV.U32 R14, RZ, RZ, RZ ;  /* 0x000000ffff0e7224 */ /* 0x000fe400078e00ff */
[----:B------:R-:W-:-:S04]  /*0210*/  IMAD R21, R18, 0x4, R21 ;  /* 0x0000000412157824 */ /* 0x000fc800078e0215 */
[----:B------:R-:W-:Y:S01]  /*0220*/  IMAD.IADD R21, R21, 0x1, R16 ;  /* 0x0000000115157824 */ /* 0x000fe200078e0210 */
[----:B------:R-:W-:-:S03]  /*0230*/  CS2R R16, SRZ ;  /* 0x0000000000107805 */ /* 0x000fc6000001ff00 */
[----:B------:R-:W-:-:S03]  /*0240*/  IMAD.WIDE R12, R21, 0x4, R12 ;  /* 0x00000004150c7825 */ /* 0x000fc600078e020c */
[----:B------:R1:W3:Y:S01]  /*0250*/  @!P1 LDG.E.EL R17, desc[UR6][R10.64] ;  /* 0x000000060a119981 */ /* 0x0002e2000c2e1900 */
[----:B------:R-:W-:-:S03]  /*0260*/  IMAD.WIDE R8, R7, 0x4, R8 ;  /* 0x0000000407087825 */ /* 0x000fc600078e0208 */
[----:B------:R-:W3:Y:S01]  /*0270*/  @P0 LDG.E.EL R14, desc[UR6][R12.64] ;  /* 0x000000060c0e0981 */ /* 0x000ee2000c2e1900 */
[----:B0-----:R-:W-:-:S04]  /*0280*/  IMAD.WIDE R2, R7, 0x4, R2 ;  /* 0x0000000407027825 */ /* 0x001fc800078e0202 */
[----:B------:R-:W-:Y:S01]  /*0290*/  IMAD.MOV.U32 R7, RZ, RZ, RZ ;  /* 0x000000ffff077224 */ /* 0x000fe200078e00ff */
[----:B------:R0:W4:Y:S05]  /*02a0*/  @!P1 LDG.E.EL R16, desc[UR6][R2.64] ;  /* 0x0000000602109981 */ /* 0x00012a000c2e1900 */
[----:B------:R5:W4:Y:S01]  /*02b0*/  @!P1 LDG.E.EL R7, desc[UR6][R8.64] ;  /* 0x0000000608079981 */ /* 0x000b22000c2e1900 */
[----:B-1----:R-:W-:Y:S01]  /*02c0*/  IMAD.MOV.U32 R10, RZ, RZ, 0x3e800000 ;  /* 0x3e800000ff0a7424 */ /* 0x002fe200078e00ff */
[----:B------:R-:W1:Y:S01]  /*02d0*/  S2UR UR5, SR_CgaCtaId ;  /* 0x00000000000579c3 */ /* 0x000e620000008800 */
[----:B0-----:R-:W-:Y:S01]  /*02e0*/  IMAD.SHL.U32 R3, R4, 0x8, RZ ;  /* 0x0000000804037824 */ /* 0x001fe200078e00ff */
[----:B------:R-:W-:-:S04]  /*02f0*/  UMOV UR4, 0x400 ;  /* 0x0000040000047882 */ /* 0x000fc80000000000 */
[----:B------:R-:W-:Y:S01]  /*0300*/  LOP3.LUT R2, R0, 0x78, R3, 0xf8, !PT ;  /* 0x0000007800027812 */ /* 0x000fe200078ef803 */
[----:B-1----:R-:W-:Y:S01]  /*0310*/  UPRMT UR4, UR5, 0x654, UR4 ;  /* 0x0000065405047896 */ /* 0x002fe20008000004 */
[----:B------:R-:W-:Y:S01]  /*0320*/  LOP3.LUT R5, R5, 0x7, R4, 0xf8, !PT ;  /* 0x0000000705057812 */ /* 0x000fe200078ef804 */
[----:B--2---:R-:W-:-:S04]  /*0330*/  FADD R6, R6, 9.9999997473787516356e-06 ;  /* 0x3727c5ac06067421 */ /* 0x004fc80000000000 */
[----:B------:R-:W0:Y:S02]  /*0340*/  MUFU.SQRT R18, R6 ;  /* 0x0000000600127308 */ /* 0x000e240000002000 */
[C---:B0-----:R-:W-:Y:S02]  /*0350*/  FSETP.GT.AND P0, PT, R18.reuse, 8.50705917302346158658e+37, PT ;  /* 0x7e8000001200780b */ /* 0x041fe40003f04000 */
[----:B------:R-:W-:-:S11]  /*0360*/  FSETP.GEU.AND P1, PT, R18, 1.175494350822287508e-38, PT ;  /* 0x008000001200780b */ /* 0x000fd60003f2e000 */
[----:B------:R-:W-:-:S04]  /*0370*/  @P0 FMUL R18, R18, 0.25 ;  /* 0x3e80000012120820 */ /* 0x000fc80000400000 */
[----:B------:R-:W-:-:S06]  /*0380*/  @!P1 FMUL R18, R18, 16777216 ;  /* 0x4b80000012129820 */ /* 0x000fcc0000400000 */
[----:B------:R-:W0:Y:S01]  /*0390*/  MUFU.RCP R18, R18 ;  /* 0x0000001200127308 */ /* 0x000e220000001000 */
[----:B-----5:R-:W-:Y:S01]  /*03a0*/  FSEL R9, R10, 1, P0 ;  /* 0x3f8000000a097808 */ /* 0x020fe20000000000 */
[----:B---3--:R-:W-:-:S04]  /*03b0*/  FADD R14, -R17, R14 ;  /* 0x0000000e110e7221 */ /* 0x008fc80000000100 */
[----:B------:R-:W-:-:S04]  /*03c0*/  @!P1 FMUL R9, R9, 16777216 ;  /* 0x4b80000009099820 */ /* 0x000fc80000400000 */
[----:B0-----:R-:W-:-:S04]  /*03d0*/  FMUL R9, R18, R9 ;  /* 0x0000000912097220 */ /* 0x001fc80000400000 */
[----:B------:R-:W-:-:S04]  /*03e0*/  FMUL R9, R14, R9 ;  /* 0x000000090e097220 */ /* 0x000fc80000400000 */
[----:B----4-:R-:W-:Y:S01]  /*03f0*/  FFMA R7, R9, R7, R16 ;  /* 0x0000000709077223 */ /* 0x010fe20000000010 */
[----:B------:R-:W-:-:S04]  /*0400*/  SHF.R.U32.HI R9, RZ, 0x3, R3 ;  /* 0x00000003ff097819 */ /* 0x000fc80000011603 */
[----:B------:R-:W-:Y:S02]  /*0410*/  SGXT.U32 R9, R9, 0x4 ;  /* 0x000000040909781a */ /* 0x000fe40000000000 */
[----:B------:R-:W-:-:S03]  /*0420*/  FSETP.GEU.AND P1, PT, R7, RZ, PT ;  /* 0x000000ff0700720b */ /* 0x000fc60003f2e000 */
[----:B------:R-:W-:Y:S01]  /*0430*/  IMAD.IADD R2, R2, 0x1, R9 ;  /* 0x0000000102027824 */ /* 0x000fe200078e0209 */
[----:B------:R-:W-:-:S04]  /*0440*/  FSEL R7, R7, RZ, P1 ;  /* 0x000000ff07077208 */ /* 0x000fc80000800000 */
[----:B------:R-:W-:Y:S02]  /*0450*/  LEA R2, R2, UR4, 0x2 ;  /* 0x0000000402027c11 */ /* 0x000fe4000f8e10ff */
[----:B------:R-:W-:-:S03]  /*0460*/  SHF.R.U32.HI R6, RZ, 0x3, R4 ;  /* 0x00000003ff067819 */ /* 0x000fc60000011604 */
[----:B------:R0:W-:Y:S01]  /*0470*/  STS [R2], R7 ;  /* 0x0000000702007388 */ /* 0x0001e20000000800 */
[----:B------:R-:W-:Y:S02]  /*0480*/  SGXT.U32 R0, R6, 0x4 ;  /* 0x000000040600781a */ /* 0x000fe40000000000 */
[----:B------:R-:W-:Y:S01]  /*0490*/  LOP3.LUT R3, R4, 0x7f, RZ, 0xc0, !PT ;  /* 0x0000007f04037812 */ /* 0x000fe200078ec0ff */
[----:B------:R-:W-:Y:S01]  /*04a0*/  BAR.SYNC.DEFER_BLOCKING 0x0 ;  /* 0x0000000000007b1d */ /* 0x000fe20000010000 */
[----:B------:R-:W-:Y:S02]  /*04b0*/  ISETP.GE.AND P0, PT, R5, 0x8, PT ;  /* 0x000000080500780c */ /* 0x000fe40003f06270 */
[----:B------:R-:W-:-:S04]  /*04c0*/  LOP3.LUT R4, R15, R0, RZ, 0xfc, !PT ;  /* 0x000000000f047212 */ /* 0x000fc800078efcff */
[----:B------:R-:W-:Y:S01]  /*04d0*/  ISETP.LT.AND P0, PT, R4, 0x10, !P0 ;  /* 0x000000100400780c */ /* 0x000fe20004701270 */
[----:B------:R-:W-:-:S05]  /*04e0*/  IMAD.IADD R3, R0, 0x1, R3 ;  /* 0x0000000100037824 */ /* 0x000fca00078e0203 */
[----:B------:R-:W-:-:S07]  /*04f0*/  LEA R0, R3, UR4, 0x2 ;  /* 0x0000000403007c11 */ /* 0x000fce000f8e10ff */
[----:B0-----:R-:W-:Y:S05]  /*0500*/  @!P0 EXIT ;  /* 0x000000000000894d */ /* 0x001fea0003800000 */
[----:B------:R-:W0:Y:S01]  /*0510*/  LDS R7, [R0] ;  /* 0x0000000000077984 */ /* 0x000e220000000800 */
[----:B------:R-:W1:Y:S01]  /*0520*/  LDC.64 R2, c[0x0][0x238] ;  /* 0x00008e00ff027b82 */ /* 0x000e620000000a00 */
[----:B------:R-:W-:-:S04]  /*0530*/  IMAD R5, R4, 0x8, R5 ;  /* 0x0000000804057824 */ /* 0x000fc800078e0205 */
[----:B-1----:R-:W-:-:S05]  /*0540*/  IMAD.WIDE R2, R5, 0x4, R2 ;  /* 0x0000000405027825 */ /* 0x002fca00078e0202 */
[----:B0-----:R-:W-:Y:S01]  /*0550*/  STG.E desc[UR6][R2.64], R7 ;  /* 0x0000000702007986 */ /* 0x001fe2000c101906 */
[----:B------:R-:W-:Y:S05]  /*0560*/  EXIT ;  /* 0x000000000000794d */ /* 0x000fea0003800000 */
.L_x_0:
[----:B------:R-:W-:-:S00]  /*0570*/  BRA `(.L_x_0) ;  /* 0xfffffffc00fc7947 */ /* 0x000fc0000383ffff */
[----:B------:R-:W-:-:S00]  /*0580*/  NOP ;  /* 0x0000000000007918 */ /* 0x000fc00000000000 */
[----:B------:R-:W-:-:S00]  /*0590*/  NOP ;  /* 0x0000000000007918 */ /* 0x000fc00000000000 */
[----:B------:R-:W-:-:S00]  /*05a0*/  NOP ;  /* 0x0000000000007918 */ /* 0x000fc00000000000 */
[----:B------:R-:W-:-:S00]  /*05b0*/  NOP ;  /* 0x0000000000007918 */ /* 0x000fc00000000000 */
[----:B------:R-:W-:-:S00]  /*05c0*/  NOP ;  /* 0x0000000000007918 */ /* 0x000fc00000000000 */
[----:B------:R-:W-:-:S00]  /*05d0*/  NOP ;  /* 0x0000000000007918 */ /* 0x000fc00000000000 */
[----:B------:R-:W-:-:S00]  /*05e0*/  NOP ;  /* 0x0000000000007918 */ /* 0x000fc00000000000 */
[----:B------:R-:W-:-:S00]  /*05f0*/  NOP ;  /* 0x0000000000007918 */ /* 0x000fc00000000000 */
.L_x_1:


//--------------------- .nv.global.init           --------------------------
	.section	.nv.global.init,"aw",@progbits
.nv.global.init:
	.type		_$_str,@object
	.size		_$_str,(_$_str_$_2 - _$_str)
_$_str:
        /*0000*/ 	.byte	0x5f, 0x5f, 0x43, 0x55, 0x44, 0x41, 0x5f, 0x46, 0x54, 0x5a, 0x00
	.type		_$_str_$_2,@object
	.size		_$_str_$_2,(.L_1 - _$_str_$_2)
_$_str_$_2:
        /*000b*/ 	.byte	0x5f, 0x5f, 0x43, 0x55, 0x44, 0x41, 0x5f, 0x50, 0x52, 0x45, 0x43, 0x5f, 0x53, 0x51, 0x52, 0x54
        /*001b*/ 	.byte	0x00
.L_1:


//--------------------- .nv.shared.triton_poi_fused_clone_2 --------------------------
	.section	.nv.shared.triton_poi_fused_clone_2,"aw",@nobits
	.sectionflags	@""
	.align	16
	.zero		1024


//--------------------- .nv.constant0.triton_poi_fused_clone_2 --------------------------
	.section	.nv.constant0.triton_poi_fused_clone_2,"a",@progbits
	.sectionflags	@""
	.align	4
.nv.constant0.triton_poi_fused_clone_2:
	.zero		584
